	.headerflags	@"EF_CUDA_TEXMODE_UNIFIED EF_CUDA_64BIT_ADDRESS EF_CUDA_ACCELERATORS EF_CUDA_SM90 EF_CUDA_VIRTUAL_SM(EF_CUDA_SM90)"
	.elftype	@"ET_EXEC"


//--------------------- .nv.info                  --------------------------
	.section	.nv.info,"",@"SHT_CUDA_INFO"
	.align	4


	//----- nvinfo : EIATTR_REGCOUNT
	.align		4
        /*0000*/ 	.byte	0x04, 0x2f
        /*0002*/ 	.short	(.L_3 - .L_2)
	.align		4
.L_2:
        /*0004*/ 	.word	index@(triton_poi_fused__native_batch_norm_legit_no_training_convolution_relu_19)
        /*0008*/ 	.word	0x00000020


	//----- nvinfo : EIATTR_MIN_STACK_SIZE
	.align		4
.L_3:
        /*000c*/ 	.byte	0x04, 0x12
        /*000e*/ 	.short	(.L_5 - .L_4)
	.align		4
.L_4:
        /*0010*/ 	.word	index@(triton_poi_fused__native_batch_norm_legit_no_training_convolution_relu_19)
        /*0014*/ 	.word	0x00000000


	//----- nvinfo : EIATTR_FRAME_SIZE
	.align		4
.L_5:
        /*0018*/ 	.byte	0x04, 0x11
        /*001a*/ 	.short	(.L_7 - .L_6)
	.align		4
.L_6:
        /*001c*/ 	.word	index@(triton_poi_fused__native_batch_norm_legit_no_training_convolution_relu_19)
        /*0020*/ 	.word	0x00000000


	//----- nvinfo : EIATTR_MIN_STACK_SIZE
	.align		4
.L_7:
        /*0024*/ 	.byte	0x04, 0x12
        /*0026*/ 	.short	(.L_9 - .L_8)
	.align		4
.L_8:
        /*0028*/ 	.word	index@(triton_poi_fused__native_batch_norm_legit_no_training_convolution_relu_19)
        /*002c*/ 	.word	0x00000000
.L_9:


//--------------------- .nv.info.triton_poi_fused__native_batch_norm_legit_no_training_convolution_relu_19 --------------------------
	.section	.nv.info.triton_poi_fused__native_batch_norm_legit_no_training_convolution_relu_19,"",@"SHT_CUDA_INFO"
	.sectionflags	@""
	.align	4


	//----- nvinfo : EIATTR_CUDA_API_VERSION
	.align		4
        /*0000*/ 	.byte	0x04, 0x37
        /*0002*/ 	.short	(.L_11 - .L_10)
.L_10:
        /*0004*/ 	.word	0x0000007c


	//----- nvinfo : EIATTR_KPARAM_INFO
	.align		4
.L_11:
        /*0008*/ 	.byte	0x04, 0x17
        /*000a*/ 	.short	(.L_13 - .L_12)
.L_12:
        /*000c*/ 	.word	0x00000000
        /*0010*/ 	.short	0x0007
        /*0012*/ 	.short	0x0038
        /*0014*/ 	.byte	0x00, 0xf0, 0x11, 0x00


	//----- nvinfo : EIATTR_KPARAM_INFO
	.align		4
.L_13:
        /*0018*/ 	.byte	0x04, 0x17
        /*001a*/ 	.short	(.L_15 - .L_14)
.L_14:
        /*001c*/ 	.word	0x00000000
        /*0020*/ 	.short	0x0006
        /*0022*/ 	.short	0x0030
        /*0024*/ 	.byte	0x00, 0xf4, 0x21, 0x00


	//----- nvinfo : EIATTR_KPARAM_INFO
	.align		4
.L_15:
        /*0028*/ 	.byte	0x04, 0x17
        /*002a*/ 	.short	(.L_17 - .L_16)
.L_16:
        /*002c*/ 	.word	0x00000000
        /*0030*/ 	.short	0x0005
        /*0032*/ 	.short	0x0028
        /*0034*/ 	.byte	0x00, 0xf4, 0x21, 0x00


	//----- nvinfo : EIATTR_KPARAM_INFO
	.align		4
.L_17:
        /*0038*/ 	.byte	0x04, 0x17
        /*003a*/ 	.short	(.L_19 - .L_18)
.L_18:
        /*003c*/ 	.word	0x00000000
        /*0040*/ 	.short	0x0004
        /*0042*/ 	.short	0x0020
        /*0044*/ 	.byte	0x00, 0xf4, 0x21, 0x00


	//----- nvinfo : EIATTR_KPARAM_INFO
	.align		4
.L_19:
        /*0048*/ 	.byte	0x04, 0x17
        /*004a*/ 	.short	(.L_21 - .L_20)
.L_20:
        /*004c*/ 	.word	0x00000000
        /*0050*/ 	.short	0x0003
        /*0052*/ 	.short	0x0018
        /*0054*/ 	.byte	0x00, 0xf4, 0x21, 0x00


	//----- nvinfo : EIATTR_KPARAM_INFO
	.align		4
.L_21:
        /*0058*/ 	.byte	0x04, 0x17
        /*005a*/ 	.short	(.L_23 - .L_22)
.L_22:
        /*005c*/ 	.word	0x00000000
        /*0060*/ 	.short	0x0002
        /*0062*/ 	.short	0x0010
        /*0064*/ 	.byte	0x00, 0xf4, 0x21, 0x00


	//----- nvinfo : EIATTR_KPARAM_INFO
	.align		4
.L_23:
        /*0068*/ 	.byte	0x04, 0x17
        /*006a*/ 	.short	(.L_25 - .L_24)
.L_24:
        /*006c*/ 	.word	0x00000000
        /*0070*/ 	.short	0x0001
        /*0072*/ 	.short	0x0008
        /*0074*/ 	.byte	0x00, 0xf4, 0x21, 0x00


	//----- nvinfo : EIATTR_KPARAM_INFO
	.align		4
.L_25:
        /*0078*/ 	.byte	0x04, 0x17
        /*007a*/ 	.short	(.L_27 - .L_26)
.L_26:
        /*007c*/ 	.word	0x00000000
        /*0080*/ 	.short	0x0000
        /*0082*/ 	.short	0x0000
        /*0084*/ 	.byte	0x00, 0xf4, 0x21, 0x00


	//----- nvinfo : EIATTR_SPARSE_MMA_MASK
	.align		4
.L_27:
        /*0088*/ 	.byte	0x03, 0x50
        /*008a*/ 	.short	0x0000


	//----- nvinfo : EIATTR_MAXREG_COUNT
	.align		4
        /*008c*/ 	.byte	0x03, 0x1b
        /*008e*/ 	.short	0x00ff


	//----- nvinfo : EIATTR_EXIT_INSTR_OFFSETS
	.align		4
        /*0090*/ 	.byte	0x04, 0x1c
        /*0092*/ 	.short	(.L_29 - .L_28)


	//   ....[0]....
.L_28:
        /*0094*/ 	.word	0x000007e0


	//----- nvinfo : EIATTR_REQNTID
	.align		4
.L_29:
        /*0098*/ 	.byte	0x04, 0x10
        /*009a*/ 	.short	(.L_31 - .L_30)
.L_30:
        /*009c*/ 	.word	0x00000080
        /*00a0*/ 	.word	0x00000001
        /*00a4*/ 	.word	0x00000001


	//----- nvinfo : EIATTR_CBANK_PARAM_SIZE
	.align		4
.L_31:
        /*00a8*/ 	.byte	0x03, 0x19
        /*00aa*/ 	.short	0x003c


	//----- nvinfo : EIATTR_PARAM_CBANK
	.align		4
        /*00ac*/ 	.byte	0x04, 0x0a
        /*00ae*/ 	.short	(.L_33 - .L_32)
	.align		4
.L_32:
        /*00b0*/ 	.word	index@(.nv.constant0.triton_poi_fused__native_batch_norm_legit_no_training_convolution_relu_19)
        /*00b4*/ 	.short	0x0210
        /*00b6*/ 	.short	0x003c


	//----- nvinfo : EIATTR_SW_WAR
	.align		4
.L_33:
        /*00b8*/ 	.byte	0x04, 0x36
        /*00ba*/ 	.short	(.L_35 - .L_34)
.L_34:
        /*00bc*/ 	.word	0x00000008
.L_35:


//--------------------- .nv.callgraph             --------------------------
	.section	.nv.callgraph,"",@"SHT_CUDA_CALLGRAPH"
	.align	4
	.sectionentsize	8
	.align		4
        /*0000*/ 	.word	0x00000000
	.align		4
        /*0004*/ 	.word	0xffffffff
	.align		4
        /*0008*/ 	.word	0x00000000
	.align		4
        /*000c*/ 	.word	0xfffffffe
	.align		4
        /*0010*/ 	.word	0x00000000
	.align		4
        /*0014*/ 	.word	0xfffffffd
	.align		4
        /*0018*/ 	.word	0x00000000
	.align		4
        /*001c*/ 	.word	0xfffffffc


//--------------------- .nv.constant4             --------------------------
	.section	.nv.constant4,"a",@progbits
	.align	8
	.align		8
.nv.constant4:
        /*0000*/ 	.dword	_$_str
	.align		8
        /*0008*/ 	.dword	_$_str_$_2


//--------------------- .text.triton_poi_fused__native_batch_norm_legit_no_training_convolution_relu_19 --------------------------
	.section	.text.triton_poi_fused__native_batch_norm_legit_no_training_convolution_relu_19,"ax",@progbits
	.align	128
        .global         triton_poi_fused__native_batch_norm_legit_no_training_convolution_relu_19
        .type           triton_poi_fused__native_batch_norm_legit_no_training_convolution_relu_19,@function
        .size           triton_poi_fused__native_batch_norm_legit_no_training_convolution_relu_19,(.L_x_1 - triton_poi_fused__native_batch_norm_legit_no_training_convolution_relu_19)
        .other          triton_poi_fused__native_batch_norm_legit_no_training_convolution_relu_19,@"STO_CUDA_ENTRY STV_DEFAULT"
triton_poi_fused__native_batch_norm_legit_no_training_convolution_relu_19:
.text.triton_poi_fused__native_batch_norm_legit_no_training_convolution_relu_19:
[----:B------:R-:W-:Y:S01]  /*0000*/  LDC R1, c[0x0][0x28] ;  /* 0x00000a00ff017b82 */ /* 0x000fe20000000800 */
[----:B------:R-:W1:Y:S07]  /*0010*/  S2R R0, SR_TID.X ;  /* 0x0000000000007919 */ /* 0x000e6e0000002100 */
[----:B------:R-:W2:Y:S01]  /*0020*/  LDC.64 R4, c[0x0][0x228] ;  /* 0x00008a00ff047b82 */ /* 0x000ea20000000a00 */
[----:B------:R-:W-:Y:S01]  /*0030*/  ULDC.64 UR4, c[0x0][0x208] ;  /* 0x0000820000047ab9 */ /* 0x000fe20000000a00 */
[----:B------:R-:W3:Y:S06]  /*0040*/  S2R R7, SR_CTAID.X ;  /* 0x0000000000077919 */ /* 0x000eec0000002500 */
[----:B------:R-:W4:Y:S08]  /*0050*/  LDC.64 R16, c[0x0][0x218] ;  /* 0x00008600ff107b82 */ /* 0x000f300000000a00 */
[----:B------:R-:W5:Y:S01]  /*0060*/  LDC.64 R28, c[0x0][0x210] ;  /* 0x00008400ff1c7b82 */ /* 0x000f620000000a00 */
[----:B-1----:R-:W-:-:S02]  /*0070*/  SHF.L.U32 R0, R0, 0x2, RZ ;  /* 0x0000000200007819 */ /* 0x002fc400000006ff */
[----:B---3--:R-:W-:Y:S02]  /*0080*/  SHF.R.S32.HI R3, RZ, 0x15, R7 ;  /* 0x00000015ff037819 */ /* 0x008fe40000011407 */
[----:B------:R-:W-:Y:S02]  /*0090*/  LOP3.LUT R0, R0, 0x1fc, RZ, 0xc0, !PT ;  /* 0x000001fc00007812 */ /* 0x000fe400078ec0ff */
[----:B------:R-:W-:Y:S02]  /*00a0*/  SGXT R3, R3, 0x1 ;  /* 0x000000010303781a */ /* 0x000fe40000000200 */
[----:B------:R-:W-:-:S04]  /*00b0*/  LEA R0, R7, R0, 0xa ;  /* 0x0000000007007211 */ /* 0x000fc800078e50ff */
[----:B------:R-:W-:-:S04]  /*00c0*/  LEA.HI R3, R3, R0, RZ, 0x6 ;  /* 0x0000000003037211 */ /* 0x000fc800078f30ff */
[----:B------:R-:W-:-:S04]  /*00d0*/  LOP3.LUT R3, R3, 0xffffffc0, RZ, 0xc0, !PT ;  /* 0xffffffc003037812 */ /* 0x000fc800078ec0ff */
[----:B------:R-:W-:Y:S01]  /*00e0*/  IADD3 R24, R0, -R3, RZ ;  /* 0x8000000300187210 */ /* 0x000fe20007ffe0ff */
[----:B-----5:R-:W-:Y:S01]  /*00f0*/  IMAD.WIDE R28, R0, 0x4, R28 ;  /* 0x00000004001c7825 */ /* 0x020fe200078e021c */
[----:B------:R-:W1:Y:S03]  /*0100*/  LDC.64 R2, c[0x0][0x220] ;  /* 0x00008800ff027b82 */ /* 0x000e660000000a00 */
[C---:B--2---:R-:W-:Y:S01]  /*0110*/  IMAD.WIDE R4, R24.reuse, 0x4, R4 ;  /* 0x0000000418047825 */ /* 0x044fe200078e0204 */
[----:B------:R-:W2:Y:S03]  /*0120*/  LDG.E.128 R12, desc[UR4][R28.64+0x800] ;  /* 0x000800041c0c7981 */ /* 0x000ea6000c1e1d00 */
[C---:B----4-:R-:W-:Y:S01]  /*0130*/  IMAD.WIDE R16, R24.reuse, 0x4, R16 ;  /* 0x0000000418107825 */ /* 0x050fe200078e0210 */
[----:B------:R-:W3:Y:S04]  /*0140*/  LDG.E.128 R20, desc[UR4][R28.64] ;  /* 0x000000041c147981 */ /* 0x000ee8000c1e1d00 */
[----:B------:R-:W4:Y:S04]  /*0150*/  LDG.E.EL.128 R4, desc[UR4][R4.64] ;  /* 0x0000000404047981 */ /* 0x000f28000c2e1d00 */
[----:B------:R-:W2:Y:S01]  /*0160*/  LDG.E.EL.128 R16, desc[UR4][R16.64] ;  /* 0x0000000410107981 */ /* 0x000ea2000c2e1d00 */
[----:B-1----:R-:W-:-:S05]  /*0170*/  IMAD.WIDE R2, R24, 0x4, R2 ;  /* 0x0000000418027825 */ /* 0x002fca00078e0202 */
[----:B------:R1:W5:Y:S02]  /*0180*/  LDG.E.EL.128 R8, desc[UR4][R2.64] ;  /* 0x0000000402087981 */ /* 0x000364000c2e1d00 */
[----:B-1----:R-:W-:Y:S01]  /*0190*/  HFMA2.MMA R2, -RZ, RZ, 1.625, 0 ;  /* 0x3e800000ff027435 */ /* 0x002fe200000001ff */
[----:B----4-:R-:W-:Y:S01]  /*01a0*/  FADD R4, R4, 9.9999997473787516356e-06 ;  /* 0x3727c5ac04047421 */ /* 0x010fe20000000000 */
[----:B------:R-:W-:-:S03]  /*01b0*/  FADD R5, R5, 9.9999997473787516356e-06 ;  /* 0x3727c5ac05057421 */ /* 0x000fc60000000000 */
[----:B------:R-:W1:Y:S08]  /*01c0*/  MUFU.SQRT R25, R4 ;  /* 0x0000000400197308 */ /* 0x000e700000002000 */
[----:B------:R-:W4:Y:S01]  /*01d0*/  MUFU.SQRT R26, R5 ;  /* 0x00000005001a7308 */ /* 0x000f220000002000 */
[----:B------:R-:W-:Y:S01]  /*01e0*/  FADD R6, R6, 9.9999997473787516356e-06 ;  /* 0x3727c5ac06067421 */ /* 0x000fe20000000000 */
[----:B-1----:R-:W-:-:S02]  /*01f0*/  FSETP.GT.AND P0, PT, R25, 8.50705917302346158658e+37, PT ;  /* 0x7e8000001900780b */ /* 0x002fc40003f04000 */
[C---:B------:R-:W-:Y:S02]  /*0200*/  FSETP.GEU.AND P3, PT, R25.reuse, 1.175494350822287508e-38, PT ;  /* 0x008000001900780b */ /* 0x040fe40003f6e000 */
[C---:B----4-:R-:W-:Y:S02]  /*0210*/  FSETP.GT.AND P1, PT, R26.reuse, 8.50705917302346158658e+37, PT ;  /* 0x7e8000001a00780b */ /* 0x050fe40003f24000 */
[----:B------:R-:W-:Y:S01]  /*0220*/  FSETP.GEU.AND P4, PT, R26, 1.175494350822287508e-38, PT ;  /* 0x008000001a00780b */ /* 0x000fe20003f8e000 */
[----:B------:R-:W1:Y:S06]  /*0230*/  MUFU.SQRT R6, R6 ;  /* 0x0000000600067308 */ /* 0x000e6c0000002000 */
[----:B------:R-:W-:-:S04]  /*0240*/  @P0 FMUL R25, R25, 0.25 ;  /* 0x3e80000019190820 */ /* 0x000fc80000400000 */
[----:B------:R-:W-:Y:S01]  /*0250*/  @!P3 FMUL R25, R25, 16777216 ;  /* 0x4b8000001919b820 */ /* 0x000fe20000400000 */
[----:B------:R-:W-:-:S04]  /*0260*/  @P1 FMUL R26, R26, 0.25 ;  /* 0x3e8000001a1a1820 */ /* 0x000fc80000400000 */
[----:B------:R-:W-:Y:S01]  /*0270*/  @!P4 FMUL R26, R26, 16777216 ;  /* 0x4b8000001a1ac820 */ /* 0x000fe20000400000 */
[----:B------:R-:W4:Y:S01]  /*0280*/  MUFU.RCP R25, R25 ;  /* 0x0000001900197308 */ /* 0x000f220000001000 */
[----:B-1----:R-:W-:Y:S02]  /*0290*/  FSETP.GT.AND P2, PT, R6, 8.50705917302346158658e+37, PT ;  /* 0x7e8000000600780b */ /* 0x002fe40003f44000 */
[----:B------:R-:W-:-:S05]  /*02a0*/  FSEL R4, R2, 1, P0 ;  /* 0x3f80000002047808 */ /* 0x000fca0000000000 */
[----:B------:R-:W1:Y:S01]  /*02b0*/  MUFU.RCP R26, R26 ;  /* 0x0000001a001a7308 */ /* 0x000e620000001000 */
[----:B------:R-:W-:Y:S02]  /*02c0*/  FSETP.GEU.AND P5, PT, R6, 1.175494350822287508e-38, PT ;  /* 0x008000000600780b */ /* 0x000fe40003fae000 */
[----:B------:R-:W-:Y:S01]  /*02d0*/  FSEL R3, R2, 1, P1 ;  /* 0x3f80000002037808 */ /* 0x000fe20000800000 */
[----:B------:R-:W-:-:S04]  /*02e0*/  @!P3 FMUL R4, R4, 16777216 ;  /* 0x4b8000000404b820 */ /* 0x000fc80000400000 */
[----:B------:R-:W-:Y:S01]  /*02f0*/  @!P4 FMUL R3, R3, 16777216 ;  /* 0x4b8000000303c820 */ /* 0x000fe20000400000 */
[----:B----4-:R-:W-:Y:S01]  /*0300*/  FMUL R5, R25, R4 ;  /* 0x0000000419057220 */ /* 0x010fe20000400000 */
[----:B------:R-:W-:Y:S01]  /*0310*/  @P2 FMUL R6, R6, 0.25 ;  /* 0x3e80000006062820 */ /* 0x000fe20000400000 */
[--C-:B--2---:R-:W-:Y:S01]  /*0320*/  FADD R15, R15, R19.reuse ;  /* 0x000000130f0f7221 */ /* 0x104fe20000000000 */
[--C-:B------:R-:W-:Y:S01]  /*0330*/  FADD R14, R14, R18.reuse ;  /* 0x000000120e0e7221 */ /* 0x100fe20000000000 */
[----:B---3--:R-:W-:Y:S01]  /*0340*/  FADD R19, R23, R19 ;  /* 0x0000001317137221 */ /* 0x008fe20000000000 */
[----:B------:R-:W-:Y:S01]  /*0350*/  FADD R18, R22, R18 ;  /* 0x0000001216127221 */ /* 0x000fe20000000000 */
[----:B-1----:R-:W-:Y:S01]  /*0360*/  FMUL R4, R26, R3 ;  /* 0x000000031a047220 */ /* 0x002fe20000400000 */
[----:B------:R-:W1:Y:S01]  /*0370*/  LDC.64 R22, c[0x0][0x238] ;  /* 0x00008e00ff167b82 */ /* 0x000e620000000a00 */
[----:B------:R-:W-:-:S07]  /*0380*/  @!P5 FMUL R6, R6, 16777216 ;  /* 0x4b8000000606d820 */ /* 0x000fce0000400000 */
[----:B------:R-:W2:Y:S01]  /*0390*/  LDC.64 R26, c[0x0][0x230] ;  /* 0x00008c00ff1a7b82 */ /* 0x000ea20000000a00 */
[----:B------:R-:W3:Y:S01]  /*03a0*/  MUFU.RCP R6, R6 ;  /* 0x0000000600067308 */ /* 0x000ee20000001000 */
[----:B------:R-:W-:Y:S01]  /*03b0*/  FSEL R3, R2, 1, P2 ;  /* 0x3f80000002037808 */ /* 0x000fe20001000000 */
[--C-:B------:R-:W-:Y:S01]  /*03c0*/  FADD R12, R12, R16.reuse ;  /* 0x000000100c0c7221 */ /* 0x100fe20000000000 */
[----:B------:R-:W-:Y:S01]  /*03d0*/  FADD R16, R20, R16 ;  /* 0x0000001014107221 */ /* 0x000fe20000000000 */
[--C-:B------:R-:W-:Y:S02]  /*03e0*/  FADD R13, R13, R17.reuse ;  /* 0x000000110d0d7221 */ /* 0x100fe40000000000 */
[----:B------:R-:W-:Y:S01]  /*03f0*/  @!P5 FMUL R3, R3, 16777216 ;  /* 0x4b8000000303d820 */ /* 0x000fe20000400000 */
[----:B------:R-:W-:-:S03]  /*0400*/  FADD R17, R21, R17 ;  /* 0x0000001115117221 */ /* 0x000fc60000000000 */
[----:B---3--:R-:W-:Y:S01]  /*0410*/  FMUL R3, R6, R3 ;  /* 0x0000000306037220 */ /* 0x008fe20000400000 */
[C---:B-----5:R-:W-:Y:S01]  /*0420*/  FADD R6, -R8.reuse, R12 ;  /* 0x0000000c08067221 */ /* 0x060fe20000000100 */
[----:B------:R-:W-:Y:S01]  /*0430*/  FADD R8, -R8, R16 ;  /* 0x0000001008087221 */ /* 0x000fe20000000100 */
[----:B--2---:R-:W-:-:S04]  /*0440*/  IMAD.WIDE R20, R24, 0x4, R26 ;  /* 0x0000000418147825 */ /* 0x004fc800078e021a */
[----:B-1----:R-:W-:-:S04]  /*0450*/  IMAD.WIDE R24, R24, 0x4, R22 ;  /* 0x0000000418187825 */ /* 0x002fc800078e0216 */
[----:B------:R-:W-:Y:S01]  /*0460*/  FADD R23, -R9, R13 ;  /* 0x0000000d09177221 */ /* 0x000fe20000000100 */
[C---:B------:R-:W-:Y:S01]  /*0470*/  FMUL R6, R5.reuse, R6 ;  /* 0x0000000605067220 */ /* 0x040fe20000400000 */
[----:B------:R-:W-:Y:S02]  /*0480*/  FMUL R5, R5, R8 ;  /* 0x0000000805057220 */ /* 0x000fe40000400000 */
[----:B------:R-:W-:Y:S01]  /*0490*/  FMUL R8, R4, R23 ;  /* 0x0000001704087220 */ /* 0x000fe20000400000 */
[----:B------:R-:W2:Y:S04]  /*04a0*/  LDG.E.EL.128 R24, desc[UR4][R24.64] ;  /* 0x0000000418187981 */ /* 0x000ea8000c2e1d00 */
[----:B------:R-:W2:Y:S01]  /*04b0*/  LDG.E.EL.128 R20, desc[UR4][R20.64] ;  /* 0x0000000414147981 */ /* 0x000ea2000c2e1d00 */
[----:B------:R-:W-:-:S04]  /*04c0*/  FADD R9, -R9, R17 ;  /* 0x0000001109097221 */ /* 0x000fc80000000100 */
[----:B------:R-:W-:Y:S01]  /*04d0*/  FMUL R9, R4, R9 ;  /* 0x0000000904097220 */ /* 0x000fe20000400000 */
[----:B------:R-:W-:-:S04]  /*04e0*/  FADD R4, R7, 9.9999997473787516356e-06 ;  /* 0x3727c5ac07047421 */ /* 0x000fc80000000000 */
[----:B------:R-:W1:Y:S02]  /*04f0*/  MUFU.SQRT R7, R4 ;  /* 0x0000000400077308 */ /* 0x000e640000002000 */
[C---:B-1----:R-:W-:Y:S02]  /*0500*/  FSETP.GT.AND P0, PT, R7.reuse, 8.50705917302346158658e+37, PT ;  /* 0x7e8000000700780b */ /* 0x042fe40003f04000 */
[----:B------:R-:W-:-:S11]  /*0510*/  FSETP.GEU.AND P1, PT, R7, 1.175494350822287508e-38, PT ;  /* 0x008000000700780b */ /* 0x000fd60003f2e000 */
[----:B------:R-:W-:-:S04]  /*0520*/  @P0 FMUL R7, R7, 0.25 ;  /* 0x3e80000007070820 */ /* 0x000fc80000400000 */
[----:B------:R-:W-:-:S06]  /*0530*/  @!P1 FMUL R7, R7, 16777216 ;  /* 0x4b80000007079820 */ /* 0x000fcc0000400000 */
[----:B------:R-:W1:Y:S01]  /*0540*/  MUFU.RCP R7, R7 ;  /* 0x0000000700077308 */ /* 0x000e620000001000 */
[----:B------:R-:W-:-:S05]  /*0550*/  FSEL R2, R2, 1, P0 ;  /* 0x3f80000002027808 */ /* 0x000fca0000000000 */
[----:B------:R-:W-:-:S04]  /*0560*/  @!P1 FMUL R2, R2, 16777216 ;  /* 0x4b80000002029820 */ /* 0x000fc80000400000 */
[----:B-1----:R-:W-:Y:S01]  /*0570*/  FMUL R2, R7, R2 ;  /* 0x0000000207027220 */ /* 0x002fe20000400000 */
[C---:B------:R-:W-:Y:S01]  /*0580*/  FADD R7, -R11.reuse, R15 ;  /* 0x0000000f0b077221 */ /* 0x040fe20000000100 */
[----:B------:R-:W-:Y:S01]  /*0590*/  FADD R11, -R11, R19 ;  /* 0x000000130b0b7221 */ /* 0x000fe20000000100 */
[----:B------:R-:W-:Y:S04]  /*05a0*/  STG.E.128 desc[UR4][R28.64], R16 ;  /* 0x000000101c007986 */ /* 0x000fe8000c101d04 */
[----:B------:R-:W-:Y:S01]  /*05b0*/  STG.E.128 desc[UR4][R28.64+0x800], R12 ;  /* 0x0008000c1c007986 */ /* 0x000fe2000c101d04 */
[C-C-:B--2---:R-:W-:Y:S01]  /*05c0*/  FFMA R4, R20.reuse, R5, R24.reuse ;  /* 0x0000000514047223 */ /* 0x144fe20000000018 */
[----:B------:R-:W-:Y:S01]  /*05d0*/  FFMA R20, R20, R6, R24 ;  /* 0x0000000614147223 */ /* 0x000fe20000000018 */
[C-C-:B------:R-:W-:Y:S01]  /*05e0*/  FFMA R9, R21.reuse, R9, R25.reuse ;  /* 0x0000000915097223 */ /* 0x140fe20000000019 */
[----:B------:R-:W-:Y:S01]  /*05f0*/  FFMA R8, R21, R8, R25 ;  /* 0x0000000815087223 */ /* 0x000fe20000000019 */
[----:B------:R-:W-:Y:S01]  /*0600*/  FADD R6, -R10, R14 ;  /* 0x0000000e0a067221 */ /* 0x000fe20000000100 */
[----:B------:R-:W1:Y:S03]  /*0610*/  LDC.64 R24, c[0x0][0x240] ;  /* 0x00009000ff187b82 */ /* 0x000e660000000a00 */
[----:B------:R-:W-:Y:S01]  /*0620*/  FMUL R5, R3, R6 ;  /* 0x0000000603057220 */ /* 0x000fe20000400000 */
[----:B------:R-:W-:Y:S01]  /*0630*/  FMUL R6, R2, R7 ;  /* 0x0000000702067220 */ /* 0x000fe20000400000 */
[----:B------:R-:W-:Y:S01]  /*0640*/  FADD R10, -R10, R18 ;  /* 0x000000120a0a7221 */ /* 0x000fe20000000100 */
[----:B------:R-:W-:-:S02]  /*0650*/  FMUL R2, R2, R11 ;  /* 0x0000000b02027220 */ /* 0x000fc40000400000 */
[--C-:B------:R-:W-:Y:S01]  /*0660*/  FFMA R7, R23, R6, R27.reuse ;  /* 0x0000000617077223 */ /* 0x100fe2000000001b */
[----:B------:R-:W-:Y:S01]  /*0670*/  FMUL R3, R3, R10 ;  /* 0x0000000a03037220 */ /* 0x000fe20000400000 */
[C-C-:B------:R-:W-:Y:S01]  /*0680*/  FFMA R5, R22.reuse, R5, R26.reuse ;  /* 0x0000000516057223 */ /* 0x140fe2000000001a */
[----:B------:R-:W-:Y:S02]  /*0690*/  FFMA R2, R23, R2, R27 ;  /* 0x0000000217027223 */ /* 0x000fe4000000001b */
[----:B------:R-:W-:Y:S01]  /*06a0*/  FSETP.GEU.AND P6, PT, R7, RZ, PT ;  /* 0x000000ff0700720b */ /* 0x000fe20003fce000 */
[----:B------:R-:W-:Y:S01]  /*06b0*/  FFMA R3, R22, R3, R26 ;  /* 0x0000000316037223 */ /* 0x000fe2000000001a */
[----:B------:R-:W-:Y:S02]  /*06c0*/  FSETP.GEU.AND P5, PT, R5, RZ, PT ;  /* 0x000000ff0500720b */ /* 0x000fe40003fae000 */
[----:B------:R-:W-:Y:S02]  /*06d0*/  FSETP.GEU.AND P4, PT, R8, RZ, PT ;  /* 0x000000ff0800720b */ /* 0x000fe40003f8e000 */
[----:B------:R-:W-:-:S02]  /*06e0*/  SEL R7, R7, RZ, P6 ;  /* 0x000000ff07077207 */ /* 0x000fc40003000000 */
[----:B------:R-:W-:Y:S02]  /*06f0*/  FSETP.GEU.AND P6, PT, R4, RZ, PT ;  /* 0x000000ff0400720b */ /* 0x000fe40003fce000 */
[----:B------:R-:W-:Y:S02]  /*0700*/  FSETP.GEU.AND P0, PT, R20, RZ, PT ;  /* 0x000000ff1400720b */ /* 0x000fe40003f0e000 */
[----:B------:R-:W-:Y:S02]  /*0710*/  FSETP.GEU.AND P3, PT, R2, RZ, PT ;  /* 0x000000ff0200720b */ /* 0x000fe40003f6e000 */
[----:B------:R-:W-:Y:S02]  /*0720*/  FSETP.GEU.AND P2, PT, R3, RZ, PT ;  /* 0x000000ff0300720b */ /* 0x000fe40003f4e000 */
[----:B------:R-:W-:Y:S02]  /*0730*/  FSETP.GEU.AND P1, PT, R9, RZ, PT ;  /* 0x000000ff0900720b */ /* 0x000fe40003f2e000 */
[----:B------:R-:W-:-:S02]  /*0740*/  SEL R6, R5, RZ, P5 ;  /* 0x000000ff05067207 */ /* 0x000fc40002800000 */
[----:B------:R-:W-:Y:S01]  /*0750*/  SEL R5, R8, RZ, P4 ;  /* 0x000000ff08057207 */ /* 0x000fe20002000000 */
[----:B-1----:R-:W-:Y:S01]  /*0760*/  IMAD.WIDE R24, R0, 0x4, R24 ;  /* 0x0000000400187825 */ /* 0x002fe200078e0218 */
[----:B------:R-:W-:Y:S02]  /*0770*/  SEL R8, R4, RZ, P6 ;  /* 0x000000ff04087207 */ /* 0x000fe40003000000 */
[----:B------:R-:W-:Y:S02]  /*0780*/  SEL R11, R2, RZ, P3 ;  /* 0x000000ff020b7207 */ /* 0x000fe40001800000 */
[----:B------:R-:W-:Y:S02]  /*0790*/  SEL R10, R3, RZ, P2 ;  /* 0x000000ff030a7207 */ /* 0x000fe40001000000 */
[----:B------:R-:W-:Y:S02]  /*07a0*/  SEL R9, R9, RZ, P1 ;  /* 0x000000ff09097207 */ /* 0x000fe40000800000 */
[----:B------:R-:W-:-:S03]  /*07b0*/  SEL R4, R20, RZ, P0 ;  /* 0x000000ff14047207 */ /* 0x000fc60000000000 */
[----:B------:R-:W-:Y:S04]  /*07c0*/  STG.E.128 desc[UR4][R24.64], R8 ;  /* 0x0000000818007986 */ /* 0x000fe8000c101d04 */
[----:B------:R-:W-:Y:S01]  /*07d0*/  STG.E.128 desc[UR4][R24.64+0x800], R4 ;  /* 0x0008000418007986 */ /* 0x000fe2000c101d04 */
[----:B------:R-:W-:Y:S05]  /*07e0*/  EXIT ;  /* 0x000000000000794d */ /* 0x000fea0003800000 */
.L_x_0:
[----:B------:R-:W-:-:S00]  /*07f0*/  BRA `(.L_x_0) ;  /* 0xfffffffc00fc7947 */ /* 0x000fc0000383ffff */
[----:B------:R-:W-:-:S00]  /*0800*/  NOP ;  /* 0x0000000000007918 */ /* 0x000fc00000000000 */
[----:B------:R-:W-:-:S00]  /*0810*/  NOP ;  /* 0x0000000000007918 */ /* 0x000fc00000000000 */
[----:B------:R-:W-:-:S00]  /*0820*/  NOP ;  /* 0x0000000000007918 */ /* 0x000fc00000000000 */
[----:B------:R-:W-:-:S00]  /*0830*/  NOP ;  /* 0x0000000000007918 */ /* 0x000fc00000000000 */
[----:B------:R-:W-:-:S00]  /*0840*/  NOP ;  /* 0x0000000000007918 */ /* 0x000fc00000000000 */
[----:B------:R-:W-:-:S00]  /*0850*/  NOP ;  /* 0x0000000000007918 */ /* 0x000fc00000000000 */
[----:B------:R-:W-:-:S00]  /*0860*/  NOP ;  /* 0x0000000000007918 */ /* 0x000fc00000000000 */
[----:B------:R-:W-:-:S00]  /*0870*/  NOP ;  /* 0x0000000000007918 */ /* 0x000fc00000000000 */
.L_x_1:


//--------------------- .nv.global.init           --------------------------
	.section	.nv.global.init,"aw",@progbits
.nv.global.init:
	.type		_$_str,@object
	.size		_$_str,(_$_str_$_2 - _$_str)
_$_str:
        /*0000*/ 	.byte	0x5f, 0x5f, 0x43, 0x55, 0x44, 0x41, 0x5f, 0x46, 0x54, 0x5a, 0x00
	.type		_$_str_$_2,@object
	.size		_$_str_$_2,(.L_1 - _$_str_$_2)
_$_str_$_2:
        /*000b*/ 	.byte	0x5f, 0x5f, 0x43, 0x55, 0x44, 0x41, 0x5f, 0x50, 0x52, 0x45, 0x43, 0x5f, 0x53, 0x51, 0x52, 0x54
        /*001b*/ 	.byte	0x00
.L_1:


//--------------------- .nv.constant0.triton_poi_fused__native_batch_norm_legit_no_training_convolution_relu_19 --------------------------
	.section	.nv.constant0.triton_poi_fused__native_batch_norm_legit_no_training_convolution_relu_19,"a",@progbits
	.sectionflags	@""
	.align	4
.nv.constant0.triton_poi_fused__native_batch_norm_legit_no_training_convolution_relu_19:
	.zero		588
